//
// Generated by NVIDIA NVVM Compiler
//
// Compiler Build ID: CL-36424714
// Cuda compilation tools, release 13.0, V13.0.88
// Based on NVVM 20.0.0
//

.version 9.0
.target sm_100
.address_size 64

	// .globl	_Z5hellov
.extern .func  (.param .b32 func_retval0) vprintf
(
	.param .b64 vprintf_param_0,
	.param .b64 vprintf_param_1
)
;
// _ZZ5hellovE3mem has been demoted
.global .align 1 .b8 $str[14] = {73, 39, 109, 32, 102, 105, 114, 115, 116, 32, 37, 117, 10};
.global .align 1 .b8 $str$1[19] = {73, 39, 109, 32, 37, 117, 32, 97, 110, 100, 32, 103, 111, 116, 32, 37, 100, 10};

.visible .entry _Z5hellov()
{
	.local .align 8 .b8 	__local_depot0[8];
	.reg .b64 	%SP;
	.reg .b64 	%SPL;
	.reg .pred 	%p<2>;
	.reg .b32 	%r<17>;
	.reg .b64 	%rd<9>;
	// demoted variable
	.shared .align 4 .b8 _ZZ5hellovE3mem[32];
	mov.u64 	%SPL, __local_depot0;
	cvta.local.u64 	%SP, %SPL;
	add.u64 	%rd2, %SP, 0;
	add.u64 	%rd1, %SPL, 0;
	mov.u32 	%r3, %tid.z;
	mov.u32 	%r4, %ntid.y;
	mov.u32 	%r5, %ntid.x;
	mov.u32 	%r6, %tid.y;
	mov.u32 	%r7, %tid.x;
	mad.lo.s32 	%r8, %r3, %r4, %r6;
	mad.lo.s32 	%r1, %r8, %r5, %r7;
	shl.b32 	%r9, %r1, 2;
	mov.u32 	%r10, _ZZ5hellovE3mem;
	add.s32 	%r2, %r10, %r9;
	st.shared.u32 	[%r2], %r1;
	bar.sync 	0;
	setp.ne.s32 	%p1, %r1, 0;
	@%p1 bra 	$L__BB0_2;
	mov.b32 	%r14, 0;
	st.local.u32 	[%rd1], %r14;
	mov.u64 	%rd6, $str;
	cvta.global.u64 	%rd7, %rd6;
	{ // callseq 1, 0
	.param .b64 param0;
	st.param.b64 	[param0], %rd7;
	.param .b64 param1;
	st.param.b64 	[param1], %rd2;
	.param .b32 retval0;
	call.uni (retval0), 
	vprintf, 
	(
	param0, 
	param1
	);
	ld.param.b32 	%r15, [retval0];
	} // callseq 1
	bra.uni 	$L__BB0_3;
$L__BB0_2:
	ld.shared.u32 	%r11, [%r2+-4];
	st.local.v2.u32 	[%rd1], {%r1, %r11};
	mov.u64 	%rd3, $str$1;
	cvta.global.u64 	%rd4, %rd3;
	{ // callseq 0, 0
	.param .b64 param0;
	st.param.b64 	[param0], %rd4;
	.param .b64 param1;
	st.param.b64 	[param1], %rd2;
	.param .b32 retval0;
	call.uni (retval0), 
	vprintf, 
	(
	param0, 
	param1
	);
	ld.param.b32 	%r12, [retval0];
	} // callseq 0
$L__BB0_3:
	ret;

}


// ===== COMPILED SASS (sm_100) =====

	.target	sm_100

	.elftype	@"ET_EXEC"


//--------------------- .note.nv.tkinfo           --------------------------
	.section	.note.nv.tkinfo,"",@"SHT_NOTE"
	.sectionflags	@"SHF_NOTE_NV_TKINFO"
	.tkinfo
        /*0018*/ 	.word	0x00000002
        /*0030*/ 	.string	""
        /*0030*/ 	.string	"ptxas"
        /*0030*/ 	.string	"Cuda compilation tools, release 13.0, V13.0.88"
        /*0030*/ 	.string	"Build cuda_13.0.r13.0/compiler.36424714_0"
        /*0030*/ 	.string	"-arch sm_100 -m 64 "



//--------------------- .note.nv.cuinfo           --------------------------
	.section	.note.nv.cuinfo,"",@"SHT_NOTE"
	.sectionflags	@"SHF_NOTE_NV_CUINFO"
        /*0018*/ 	.short	0x0002
        /*001a*/ 	.short	0x0064
        /*001c*/ 	.short	0x0082
	.zero		2


//--------------------- .nv.info                  --------------------------
	.section	.nv.info,"",@"SHT_CUDA_INFO"
	.align	4


	//----- nvinfo : EIATTR_REGCOUNT
	.align		4
        /*0000*/ 	.byte	0x04, 0x2f
        /*0002*/ 	.short	(.L_3 - .L_2)
	.align		4
.L_2:
        /*0004*/ 	.word	index@(_Z5hellov)
        /*0008*/ 	.word	0x00000018


	//----- nvinfo : EIATTR_FRAME_SIZE
	.align		4
.L_3:
        /*000c*/ 	.byte	0x04, 0x11
        /*000e*/ 	.short	(.L_5 - .L_4)
	.align		4
.L_4:
        /*0010*/ 	.word	index@(_Z5hellov)
        /*0014*/ 	.word	0x00000008


	//----- nvinfo : EIATTR_MIN_STACK_SIZE
	.align		4
.L_5:
        /*0018*/ 	.byte	0x04, 0x12
        /*001a*/ 	.short	(.L_7 - .L_6)
	.align		4
.L_6:
        /*001c*/ 	.word	index@(_Z5hellov)
        /*0020*/ 	.word	0x00000008
.L_7:


//--------------------- .nv.compat                --------------------------
	.section	.nv.compat,"",@"SHT_CUDA_COMPAT_INFO"
	.align	4
        /*0000*/ 	.byte	0x02, 0x09, 0x00, 0x00, 0x02, 0x02, 0x01, 0x00, 0x02, 0x05, 0x05, 0x00, 0x03, 0x07, 0x01, 0x01
        /*0010*/ 	.byte	0x02, 0x03, 0x00, 0x00, 0x02, 0x06, 0x01, 0x00, 0x04, 0x0b, 0x08, 0x00, 0x09, 0x00, 0x00, 0x00
        /*0020*/ 	.byte	0x00, 0x00, 0x00, 0x00


//--------------------- .nv.info._Z5hellov        --------------------------
	.section	.nv.info._Z5hellov,"",@"SHT_CUDA_INFO"
	.sectionflags	@""
	.align	4


	//----- nvinfo : EIATTR_CUDA_API_VERSION
	.align		4
        /*0000*/ 	.byte	0x04, 0x37
        /*0002*/ 	.short	(.L_9 - .L_8)
.L_8:
        /*0004*/ 	.word	0x00000082


	//----- nvinfo : EIATTR_SPARSE_MMA_MASK
	.align		4
.L_9:
        /*0008*/ 	.byte	0x03, 0x50
        /*000a*/ 	.short	0x0000


	//----- nvinfo : EIATTR_MAXREG_COUNT
	.align		4
        /*000c*/ 	.byte	0x03, 0x1b
        /*000e*/ 	.short	0x00ff


	//----- nvinfo : EIATTR_NUM_BARRIERS
	.align		4
        /*0010*/ 	.byte	0x02, 0x4c
        /*0012*/ 	.byte	0x01
	.zero		1


	//----- nvinfo : EIATTR_EXTERNS
	.align		4
        /*0014*/ 	.byte	0x04, 0x0f
        /*0016*/ 	.short	(.L_11 - .L_10)


	//   ....[0]....
	.align		4
.L_10:
        /*0018*/ 	.word	index@(vprintf)


	//----- nvinfo : EIATTR_MERCURY_ISA_VERSION
	.align		4
.L_11:
        /*001c*/ 	.byte	0x03, 0x5f
        /*001e*/ 	.short	0x0101


	//----- nvinfo : EIATTR_VRC_CTA_INIT_COUNT
	.align		4
        /*0020*/ 	.byte	0x02, 0x4a
	.zero		1
	.zero		1


	//----- nvinfo : EIATTR_SYSCALL_OFFSETS
	.align		4
        /*0024*/ 	.byte	0x04, 0x46
        /*0026*/ 	.short	(.L_13 - .L_12)


	//   ....[0]....
.L_12:
        /*0028*/ 	.word	0x000001c0


	//   ....[1]....
        /*002c*/ 	.word	0x00000260


	//----- nvinfo : EIATTR_EXIT_INSTR_OFFSETS
	.align		4
.L_13:
        /*0030*/ 	.byte	0x04, 0x1c
        /*0032*/ 	.short	(.L_15 - .L_14)


	//   ....[0]....
.L_14:
        /*0034*/ 	.word	0x000001d0


	//   ....[1]....
        /*0038*/ 	.word	0x00000270


	//----- nvinfo : EIATTR_CRS_STACK_SIZE
	.align		4
.L_15:
        /*003c*/ 	.byte	0x04, 0x1e
        /*003e*/ 	.short	(.L_17 - .L_16)
.L_16:
        /*0040*/ 	.word	0x00000000


	//----- nvinfo : EIATTR_SW_WAR
	.align		4
.L_17:
        /*0044*/ 	.byte	0x04, 0x36
        /*0046*/ 	.short	(.L_19 - .L_18)
.L_18:
        /*0048*/ 	.word	0x00000008
.L_19:


//--------------------- .nv.callgraph             --------------------------
	.section	.nv.callgraph,"",@"SHT_CUDA_CALLGRAPH"
	.align	4
	.sectionentsize	8
	.align		4
        /*0000*/ 	.word	0x00000000
	.align		4
        /*0004*/ 	.word	0xffffffff
	.align		4
        /*0008*/ 	.word	index@(_Z5hellov)
	.align		4
        /*000c*/ 	.word	index@(vprintf)
	.align		4
        /*0010*/ 	.word	0x00000000
	.align		4
        /*0014*/ 	.word	0xfffffffe
	.align		4
        /*0018*/ 	.word	0x00000000
	.align		4
        /*001c*/ 	.word	0xfffffffd
	.align		4
        /*0020*/ 	.word	0x00000000
	.align		4
        /*0024*/ 	.word	0xfffffffc


//--------------------- .nv.constant4             --------------------------
	.section	.nv.constant4,"a",@progbits
	.align	8
	.align		8
.nv.constant4:
        /*0000*/ 	.dword	vprintf
	.align		8
        /*0008*/ 	.dword	$str
	.align		8
        /*0010*/ 	.dword	$str$1


//--------------------- .text._Z5hellov           --------------------------
	.section	.text._Z5hellov,"ax",@progbits
	.align	128
        .global         _Z5hellov
        .type           _Z5hellov,@function
        .size           _Z5hellov,(.L_x_4 - _Z5hellov)
        .other          _Z5hellov,@"STO_CUDA_ENTRY STV_DEFAULT"
_Z5hellov:
.text._Z5hellov:
[----:B------:R-:W0:Y:S01]  /*0000*/  LDC R1, c[0x0][0x37c] ;  /* 0x0000df00ff017b82 */ /* 0x000e220000000800 */
[----:B------:R-:W1:Y:S07]  /*0010*/  S2R R2, SR_TID.Z ;  /* 0x0000000000027919 */ /* 0x000e6e0000002300 */
[----:B------:R-:W2:Y:S01]  /*0020*/  S2UR UR5, SR_CgaCtaId ;  /* 0x00000000000579c3 */ /* 0x000ea20000008800 */
[----:B------:R-:W3:Y:S01]  /*0030*/  LDCU UR6, c[0x0][0x2fc] ;  /* 0x00005f80ff0677ac */ /* 0x000ee20008000800 */
[----:B0-----:R-:W-:Y:S01]  /*0040*/  VIADD R1, R1, 0xfffffff8 ;  /* 0xfffffff801017836 */ /* 0x001fe20000000000 */
[----:B------:R-:W1:Y:S01]  /*0050*/  S2R R3, SR_TID.Y ;  /* 0x0000000000037919 */ /* 0x000e620000002200 */
[----:B------:R-:W1:Y:S01]  /*0060*/  LDCU UR4, c[0x0][0x364] ;  /* 0x00006c80ff0477ac */ /* 0x000e620008000800 */
[----:B------:R-:W0:Y:S01]  /*0070*/  S2R R5, SR_TID.X ;  /* 0x0000000000057919 */ /* 0x000e220000002100 */
[----:B------:R-:W0:Y:S01]  /*0080*/  LDCU UR7, c[0x0][0x360] ;  /* 0x00006c00ff0777ac */ /* 0x000e220008000800 */
[----:B-1----:R-:W-:Y:S01]  /*0090*/  IMAD R2, R2, UR4, R3 ;  /* 0x0000000402027c24 */ /* 0x002fe2000f8e0203 */
[----:B------:R-:W-:-:S02]  /*00a0*/  UMOV UR4, 0x400 ;  /* 0x0000040000047882 */ /* 0x000fc40000000000 */
[----:B--2---:R-:W-:Y:S01]  /*00b0*/  ULEA UR4, UR5, UR4, 0x18 ;  /* 0x0000000405047291 */ /* 0x004fe2000f8ec0ff */
[----:B0-----:R-:W-:Y:S01]  /*00c0*/  IMAD R2, R2, UR7, R5 ;  /* 0x0000000702027c24 */ /* 0x001fe2000f8e0205 */
[----:B------:R-:W0:Y:S04]  /*00d0*/  LDCU UR5, c[0x0][0x2f8] ;  /* 0x00005f00ff0577ac */ /* 0x000e280008000800 */
[C---:B------:R-:W-:Y:S02]  /*00e0*/  ISETP.NE.AND P0, PT, R2.reuse, RZ, PT ;  /* 0x000000ff0200720c */ /* 0x040fe40003f05270 */
[----:B------:R-:W-:-:S05]  /*00f0*/  LEA R3, R2, UR4, 0x2 ;  /* 0x0000000402037c11 */ /* 0x000fca000f8e10ff */
[----:B------:R1:W-:Y:S01]  /*0100*/  STS [R3], R2 ;  /* 0x0000000203007388 */ /* 0x0003e20000000800 */
[----:B------:R-:W-:Y:S01]  /*0110*/  BAR.SYNC.DEFER_BLOCKING 0x0 ;  /* 0x0000000000007b1d */ /* 0x000fe20000010000 */
[----:B0-----:R-:W-:-:S05]  /*0120*/  IADD3 R6, P1, PT, R1, UR5, RZ ;  /* 0x0000000501067c10 */ /* 0x001fca000ff3e0ff */
[----:B---3--:R-:W-:Y:S01]  /*0130*/  IMAD.X R7, RZ, RZ, UR6, P1 ;  /* 0x00000006ff077e24 */ /* 0x008fe200088e06ff */
[----:B-1----:R-:W-:Y:S07]  /*0140*/  @P0 BRA `(.L_x_0) ;  /* 0x0000000000240947 */ /* 0x002fee0003800000 */
[----:B------:R-:W-:Y:S01]  /*0150*/  MOV R0, 0x0 ;  /* 0x0000000000007802 */ /* 0x000fe20000000f00 */
[----:B------:R0:W-:Y:S01]  /*0160*/  STL [R1], RZ ;  /* 0x000000ff01007387 */ /* 0x0001e20000100800 */
[----:B------:R-:W1:Y:S02]  /*0170*/  LDCU.64 UR4, c[0x4][0x8] ;  /* 0x01000100ff0477ac */ /* 0x000e640008000a00 */
[----:B------:R0:W2:Y:S01]  /*0180*/  LDC.64 R2, c[0x4][R0] ;  /* 0x0100000000027b82 */ /* 0x0000a20000000a00 */
[----:B-1----:R-:W-:Y:S01]  /*0190*/  IMAD.U32 R4, RZ, RZ, UR4 ;  /* 0x00000004ff047e24 */ /* 0x002fe2000f8e00ff */
[----:B0-----:R-:W-:-:S07]  /*01a0*/  MOV R5, UR5 ;  /* 0x0000000500057c02 */ /* 0x001fce0008000f00 */
[----:B------:R-:W-:-:S07]  /*01b0*/  LEPC R20, `(.L_x_1) ;  /* 0x000000001014794e */ /* 0x000fce0000000000 */
[----:B--2---:R-:W-:Y:S05]  /*01c0*/  CALL.ABS.NOINC R2 ;  /* 0x0000000002007343 */ /* 0x004fea0003c00000 */
.L_x_1:
[----:B------:R-:W-:Y:S05]  /*01d0*/  EXIT ;  /* 0x000000000000794d */ /* 0x000fea0003800000 */
.L_x_0:
[----:B------:R-:W0:Y:S01]  /*01e0*/  LDS R3, [R3+-0x4] ;  /* 0xfffffc0003037984 */ /* 0x000e220000000800 */
[----:B------:R-:W-:Y:S01]  /*01f0*/  MOV R0, 0x0 ;  /* 0x0000000000007802 */ /* 0x000fe20000000f00 */
[----:B------:R-:W1:Y:S03]  /*0200*/  LDCU.64 UR4, c[0x4][0x10] ;  /* 0x01000200ff0477ac */ /* 0x000e660008000a00 */
[----:B------:R2:W3:Y:S01]  /*0210*/  LDC.64 R8, c[0x4][R0] ;  /* 0x0100000000087b82 */ /* 0x0004e20000000a00 */
[----:B-1----:R-:W-:Y:S01]  /*0220*/  IMAD.U32 R4, RZ, RZ, UR4 ;  /* 0x00000004ff047e24 */ /* 0x002fe2000f8e00ff */
[----:B------:R-:W-:Y:S01]  /*0230*/  MOV R5, UR5 ;  /* 0x0000000500057c02 */ /* 0x000fe20008000f00 */
[----:B0-----:R2:W-:Y:S06]  /*0240*/  STL.64 [R1], R2 ;  /* 0x0000000201007387 */ /* 0x0015ec0000100a00 */
[----:B------:R-:W-:-:S07]  /*0250*/  LEPC R20, `(.L_x_2) ;  /* 0x000000001014794e */ /* 0x000fce0000000000 */
[----:B--23--:R-:W-:Y:S05]  /*0260*/  CALL.ABS.NOINC R8 ;  /* 0x0000000008007343 */ /* 0x00cfea0003c00000 */
.L_x_2:
[----:B------:R-:W-:Y:S05]  /*0270*/  EXIT ;  /* 0x000000000000794d */ /* 0x000fea0003800000 */
.L_x_3:
[----:B------:R-:W-:-:S00]  /*0280*/  BRA `(.L_x_3) ;  /* 0xfffffffc00fc7947 */ /* 0x000fc0000383ffff */
[----:B------:R-:W-:-:S00]  /*0290*/  NOP ;  /* 0x0000000000007918 */ /* 0x000fc00000000000 */
        /* <DEDUP_REMOVED lines=14> */
.L_x_4:


//--------------------- .nv.global.init           --------------------------
	.section	.nv.global.init,"aw",@progbits
.nv.global.init:
	.type		$str,@object
	.size		$str,($str$1 - $str)
$str:
        /*0000*/ 	.byte	0x49, 0x27, 0x6d, 0x20, 0x66, 0x69, 0x72, 0x73, 0x74, 0x20, 0x25, 0x75, 0x0a, 0x00
	.type		$str$1,@object
	.size		$str$1,(.L_1 - $str$1)
$str$1:
        /*000e*/ 	.byte	0x49, 0x27, 0x6d, 0x20, 0x25, 0x75, 0x20, 0x61, 0x6e, 0x64, 0x20, 0x67, 0x6f, 0x74, 0x20, 0x25
        /*001e*/ 	.byte	0x64, 0x0a, 0x00
.L_1:


//--------------------- .nv.shared._Z5hellov      --------------------------
	.section	.nv.shared._Z5hellov,"aw",@nobits
	.sectionflags	@""
	.align	4
.nv.shared._Z5hellov:
	.zero		1056


//--------------------- .nv.shared.reserved.0     --------------------------
	.section	.nv.shared.reserved.0,"aw",@nobits
	.weak		__nv_reservedSMEM_offset_0_alias
	.size		__nv_reservedSMEM_offset_0_alias, 0, 64
	.other		__nv_reservedSMEM_offset_0_alias,@"STO_CUDA_RESERVED_SHARED STV_DEFAULT"
__nv_reservedSMEM_offset_0_alias:
	.zero		0
	.zero		64


//--------------------- .nv.constant0._Z5hellov   --------------------------
	.section	.nv.constant0._Z5hellov,"a",@progbits
	.sectionflags	@""
	.align	4
.nv.constant0._Z5hellov:
	.zero		896


//--------------------- SYMBOLS --------------------------

	.type		.nv.reservedSmem.offset0,@object
	.size		.nv.reservedSmem.offset0,0x4
	.type		.nv.reservedSmem.cap,@object
	.size		.nv.reservedSmem.cap,0x4
	.type		vprintf,@function
